	.headerflags	@"EF_CUDA_TEXMODE_UNIFIED EF_CUDA_64BIT_ADDRESS EF_CUDA_ACCELERATORS EF_CUDA_SM90 EF_CUDA_VIRTUAL_SM(EF_CUDA_SM90)"
	.elftype	@"ET_EXEC"


//--------------------- .nv.info                  --------------------------
	.section	.nv.info,"",@"SHT_CUDA_INFO"
	.align	4


	//----- nvinfo : EIATTR_REGCOUNT
	.align		4
        /*0000*/ 	.byte	0x04, 0x2f
        /*0002*/ 	.short	(.L_1 - .L_0)
	.align		4
.L_0:
        /*0004*/ 	.word	index@(triton_poi_fused_convolution_35)
        /*0008*/ 	.word	0x00000019


	//----- nvinfo : EIATTR_MIN_STACK_SIZE
	.align		4
.L_1:
        /*000c*/ 	.byte	0x04, 0x12
        /*000e*/ 	.short	(.L_3 - .L_2)
	.align		4
.L_2:
        /*0010*/ 	.word	index@(triton_poi_fused_convolution_35)
        /*0014*/ 	.word	0x00000000


	//----- nvinfo : EIATTR_FRAME_SIZE
	.align		4
.L_3:
        /*0018*/ 	.byte	0x04, 0x11
        /*001a*/ 	.short	(.L_5 - .L_4)
	.align		4
.L_4:
        /*001c*/ 	.word	index@(triton_poi_fused_convolution_35)
        /*0020*/ 	.word	0x00000000


	//----- nvinfo : EIATTR_MIN_STACK_SIZE
	.align		4
.L_5:
        /*0024*/ 	.byte	0x04, 0x12
        /*0026*/ 	.short	(.L_7 - .L_6)
	.align		4
.L_6:
        /*0028*/ 	.word	index@(triton_poi_fused_convolution_35)
        /*002c*/ 	.word	0x00000000
.L_7:


//--------------------- .nv.info.triton_poi_fused_convolution_35 --------------------------
	.section	.nv.info.triton_poi_fused_convolution_35,"",@"SHT_CUDA_INFO"
	.sectionflags	@""
	.align	4


	//----- nvinfo : EIATTR_CUDA_API_VERSION
	.align		4
        /*0000*/ 	.byte	0x04, 0x37
        /*0002*/ 	.short	(.L_9 - .L_8)
.L_8:
        /*0004*/ 	.word	0x0000007c


	//----- nvinfo : EIATTR_KPARAM_INFO
	.align		4
.L_9:
        /*0008*/ 	.byte	0x04, 0x17
        /*000a*/ 	.short	(.L_11 - .L_10)
.L_10:
        /*000c*/ 	.word	0x00000000
        /*0010*/ 	.short	0x0004
        /*0012*/ 	.short	0x001c
        /*0014*/ 	.byte	0x00, 0xf0, 0x11, 0x00


	//----- nvinfo : EIATTR_KPARAM_INFO
	.align		4
.L_11:
        /*0018*/ 	.byte	0x04, 0x17
        /*001a*/ 	.short	(.L_13 - .L_12)
.L_12:
        /*001c*/ 	.word	0x00000000
        /*0020*/ 	.short	0x0003
        /*0022*/ 	.short	0x0018
        /*0024*/ 	.byte	0x00, 0xf0, 0x11, 0x00


	//----- nvinfo : EIATTR_KPARAM_INFO
	.align		4
.L_13:
        /*0028*/ 	.byte	0x04, 0x17
        /*002a*/ 	.short	(.L_15 - .L_14)
.L_14:
        /*002c*/ 	.word	0x00000000
        /*0030*/ 	.short	0x0002
        /*0032*/ 	.short	0x0010
        /*0034*/ 	.byte	0x00, 0xf4, 0x21, 0x00


	//----- nvinfo : EIATTR_KPARAM_INFO
	.align		4
.L_15:
        /*0038*/ 	.byte	0x04, 0x17
        /*003a*/ 	.short	(.L_17 - .L_16)
.L_16:
        /*003c*/ 	.word	0x00000000
        /*0040*/ 	.short	0x0001
        /*0042*/ 	.short	0x0008
        /*0044*/ 	.byte	0x00, 0xf4, 0x21, 0x00


	//----- nvinfo : EIATTR_KPARAM_INFO
	.align		4
.L_17:
        /*0048*/ 	.byte	0x04, 0x17
        /*004a*/ 	.short	(.L_19 - .L_18)
.L_18:
        /*004c*/ 	.word	0x00000000
        /*0050*/ 	.short	0x0000
        /*0052*/ 	.short	0x0000
        /*0054*/ 	.byte	0x00, 0xf4, 0x21, 0x00


	//----- nvinfo : EIATTR_SPARSE_MMA_MASK
	.align		4
.L_19:
        /*0058*/ 	.byte	0x03, 0x50
        /*005a*/ 	.short	0x0000


	//----- nvinfo : EIATTR_MAXREG_COUNT
	.align		4
        /*005c*/ 	.byte	0x03, 0x1b
        /*005e*/ 	.short	0x00ff


	//----- nvinfo : EIATTR_EXIT_INSTR_OFFSETS
	.align		4
        /*0060*/ 	.byte	0x04, 0x1c
        /*0062*/ 	.short	(.L_21 - .L_20)


	//   ....[0]....
.L_20:
        /*0064*/ 	.word	0x000004f0


	//   ....[1]....
        /*0068*/ 	.word	0x00000570


	//----- nvinfo : EIATTR_REQNTID
	.align		4
.L_21:
        /*006c*/ 	.byte	0x04, 0x10
        /*006e*/ 	.short	(.L_23 - .L_22)
.L_22:
        /*0070*/ 	.word	0x00000080
        /*0074*/ 	.word	0x00000001
        /*0078*/ 	.word	0x00000001


	//----- nvinfo : EIATTR_CBANK_PARAM_SIZE
	.align		4
.L_23:
        /*007c*/ 	.byte	0x03, 0x19
        /*007e*/ 	.short	0x0020


	//----- nvinfo : EIATTR_PARAM_CBANK
	.align		4
        /*0080*/ 	.byte	0x04, 0x0a
        /*0082*/ 	.short	(.L_25 - .L_24)
	.align		4
.L_24:
        /*0084*/ 	.word	index@(.nv.constant0.triton_poi_fused_convolution_35)
        /*0088*/ 	.short	0x0210
        /*008a*/ 	.short	0x0020


	//----- nvinfo : EIATTR_SW_WAR
	.align		4
.L_25:
        /*008c*/ 	.byte	0x04, 0x36
        /*008e*/ 	.short	(.L_27 - .L_26)
.L_26:
        /*0090*/ 	.word	0x00000008
.L_27:


//--------------------- .nv.callgraph             --------------------------
	.section	.nv.callgraph,"",@"SHT_CUDA_CALLGRAPH"
	.align	4
	.sectionentsize	8
	.align		4
        /*0000*/ 	.word	0x00000000
	.align		4
        /*0004*/ 	.word	0xffffffff
	.align		4
        /*0008*/ 	.word	0x00000000
	.align		4
        /*000c*/ 	.word	0xfffffffe
	.align		4
        /*0010*/ 	.word	0x00000000
	.align		4
        /*0014*/ 	.word	0xfffffffd
	.align		4
        /*0018*/ 	.word	0x00000000
	.align		4
        /*001c*/ 	.word	0xfffffffc


//--------------------- .text.triton_poi_fused_convolution_35 --------------------------
	.section	.text.triton_poi_fused_convolution_35,"ax",@progbits
	.sectionflags	@"SHF_BARRIERS=1"
	.align	128
        .global         triton_poi_fused_convolution_35
        .type           triton_poi_fused_convolution_35,@function
        .size           triton_poi_fused_convolution_35,(.L_x_1 - triton_poi_fused_convolution_35)
        .other          triton_poi_fused_convolution_35,@"STO_CUDA_ENTRY STV_DEFAULT"
triton_poi_fused_convolution_35:
.text.triton_poi_fused_convolution_35:
[----:B------:R-:W0:Y:S02]  /*0000*/  LDC R1, c[0x0][0x28] ;  /* 0x00000a00ff017b82 */ /* 0x000e240000000800 */
[----:B------:R-:W1:Y:S01]  /*0010*/  S2R R3, SR_CTAID.Y ;  /* 0x0000000000037919 */ /* 0x000e620000002600 */
[----:B------:R-:W2:Y:S01]  /*0020*/  LDC.64 R18, c[0x0][0x210] ;  /* 0x00008400ff127b82 */ /* 0x000ea20000000a00 */
[----:B------:R-:W-:Y:S01]  /*0030*/  CS2R R10, SRZ ;  /* 0x00000000000a7805 */ /* 0x000fe2000001ff00 */
[----:B------:R-:W-:Y:S01]  /*0040*/  ULDC.64 UR6, c[0x0][0x208] ;  /* 0x0000820000067ab9 */ /* 0x000fe20000000a00 */
[----:B------:R-:W3:Y:S01]  /*0050*/  S2R R0, SR_TID.X ;  /* 0x0000000000007919 */ /* 0x000ee20000002100 */
[----:B------:R-:W4:Y:S04]  /*0060*/  S2R R2, SR_CTAID.X ;  /* 0x0000000000027919 */ /* 0x000f280000002500 */
[----:B------:R-:W5:Y:S01]  /*0070*/  LDC.64 R4, c[0x0][0x218] ;  /* 0x00008600ff047b82 */ /* 0x000f620000000a00 */
[----:B-1----:R-:W-:Y:S01]  /*0080*/  SHF.R.S32.HI R6, RZ, 0x1d, R3 ;  /* 0x0000001dff067819 */ /* 0x002fe20000011403 */
[----:B------:R-:W-:-:S03]  /*0090*/  IMAD.SHL.U32 R3, R3, 0x4, RZ ;  /* 0x0000000403037824 */ /* 0x000fc600078e00ff */
[----:B------:R-:W-:Y:S02]  /*00a0*/  SGXT R6, R6, 0x1 ;  /* 0x000000010606781a */ /* 0x000fe40000000200 */
[----:B---3--:R-:W-:Y:S02]  /*00b0*/  LOP3.LUT R17, R0, 0x7f, RZ, 0xc0, !PT ;  /* 0x0000007f00117812 */ /* 0x008fe400078ec0ff */
[----:B------:R-:W-:-:S04]  /*00c0*/  LEA.HI R6, R6, R3, RZ, 0x8 ;  /* 0x0000000306067211 */ /* 0x000fc800078f40ff */
[C---:B------:R-:W-:Y:S01]  /*00d0*/  LOP3.LUT R8, R6.reuse, 0xffffff00, RZ, 0xc0, !PT ;  /* 0xffffff0006087812 */ /* 0x040fe200078ec0ff */
[----:B------:R-:W-:-:S04]  /*00e0*/  IMAD.SHL.U32 R6, R6, 0x100, RZ ;  /* 0x0000010006067824 */ /* 0x000fc800078e00ff */
[----:B------:R-:W-:Y:S01]  /*00f0*/  IMAD.IADD R13, R3, 0x1, -R8 ;  /* 0x00000001030d7824 */ /* 0x000fe200078e0a08 */
[----:B------:R-:W-:Y:S02]  /*0100*/  LOP3.LUT R8, R6, 0xffff0000, RZ, 0xc0, !PT ;  /* 0xffff000006087812 */ /* 0x000fe400078ec0ff */
[----:B----4-:R-:W-:-:S03]  /*0110*/  PRMT R6, R17, 0x6540, R2 ;  /* 0x0000654011067816 */ /* 0x010fc60000000002 */
[C---:B------:R-:W-:Y:S01]  /*0120*/  IMAD.IADD R8, R13.reuse, 0x1, R8 ;  /* 0x000000010d087824 */ /* 0x040fe200078e0208 */
[C---:B------:R-:W-:Y:S01]  /*0130*/  LOP3.LUT R7, R6.reuse, 0x80, RZ, 0xfc, !PT ;  /* 0x0000008006077812 */ /* 0x040fe200078efcff */
[----:B-----5:R-:W-:Y:S01]  /*0140*/  IMAD.WIDE R12, R13, 0x4, R4 ;  /* 0x000000040d0c7825 */ /* 0x020fe200078e0204 */
[C---:B------:R-:W-:Y:S02]  /*0150*/  ISETP.GE.AND P0, PT, R6.reuse, 0x100, PT ;  /* 0x000001000600780c */ /* 0x040fe40003f06270 */
[----:B------:R-:W-:Y:S02]  /*0160*/  CS2R R4, SRZ ;  /* 0x0000000000047805 */ /* 0x000fe4000001ff00 */
[C---:B------:R-:W-:Y:S01]  /*0170*/  ISETP.GE.AND P1, PT, R7.reuse, 0x100, PT ;  /* 0x000001000700780c */ /* 0x040fe20003f26270 */
[--C-:B------:R-:W-:Y:S02]  /*0180*/  IMAD R21, R6, 0x100, R8.reuse ;  /* 0x0000010006157824 */ /* 0x100fe400078e0208 */
[----:B------:R-:W-:Y:S01]  /*0190*/  IMAD R9, R7, 0x100, R8 ;  /* 0x0000010007097824 */ /* 0x000fe200078e0208 */
[----:B------:R-:W-:Y:S01]  /*01a0*/  CS2R R6, SRZ ;  /* 0x0000000000067805 */ /* 0x000fe2000001ff00 */
[--C-:B--2---:R-:W-:Y:S01]  /*01b0*/  IMAD.WIDE R20, R21, 0x4, R18.reuse ;  /* 0x0000000415147825 */ /* 0x104fe200078e0212 */
[----:B------:R-:W2:Y:S03]  /*01c0*/  LDG.E.EL.128 R12, desc[UR6][R12.64] ;  /* 0x000000060c0c7981 */ /* 0x000ea6000c2e1d00 */
[----:B------:R-:W-:Y:S01]  /*01d0*/  IMAD.WIDE R18, R9, 0x4, R18 ;  /* 0x0000000409127825 */ /* 0x000fe200078e0212 */
[----:B------:R-:W-:Y:S01]  /*01e0*/  CS2R R8, SRZ ;  /* 0x0000000000087805 */ /* 0x000fe2000001ff00 */
[----:B------:R-:W2:Y:S05]  /*01f0*/  @!P0 LDG.E.EL.128 R4, desc[UR6][R20.64] ;  /* 0x0000000614048981 */ /* 0x000eaa000c2e1d00 */
[----:B------:R-:W3:Y:S01]  /*0200*/  @!P1 LDG.E.EL.128 R8, desc[UR6][R18.64] ;  /* 0x0000000612089981 */ /* 0x000ee2000c2e1d00 */
[----:B------:R-:W1:Y:S01]  /*0210*/  S2UR UR5, SR_CgaCtaId ;  /* 0x00000000000579c3 */ /* 0x000e620000008800 */
[----:B------:R-:W-:-:S02]  /*0220*/  UMOV UR4, 0x400 ;  /* 0x0000040000047882 */ /* 0x000fc40000000000 */
[----:B-1----:R-:W-:-:S06]  /*0230*/  UPRMT UR4, UR5, 0x654, UR4 ;  /* 0x0000065405047896 */ /* 0x002fcc0008000004 */
[----:B------:R-:W-:Y:S01]  /*0240*/  LEA R17, R17, UR4, 0x2 ;  /* 0x0000000411117c11 */ /* 0x000fe2000f8e10ff */
[C---:B--2---:R-:W-:Y:S01]  /*0250*/  FADD R4, R12.reuse, R4 ;  /* 0x000000040c047221 */ /* 0x044fe20000000000 */
[C---:B------:R-:W-:Y:S01]  /*0260*/  FADD R5, R13.reuse, R5 ;  /* 0x000000050d057221 */ /* 0x040fe20000000000 */
[----:B---3--:R-:W-:Y:S01]  /*0270*/  FADD R16, R12, R8 ;  /* 0x000000080c107221 */ /* 0x008fe20000000000 */
[----:B------:R-:W-:Y:S01]  /*0280*/  FADD R22, R13, R9 ;  /* 0x000000090d167221 */ /* 0x000fe20000000000 */
[C---:B------:R-:W-:Y:S01]  /*0290*/  FADD R8, R14.reuse, R6 ;  /* 0x000000060e087221 */ /* 0x040fe20000000000 */
[C---:B------:R-:W-:Y:S01]  /*02a0*/  FADD R9, R15.reuse, R7 ;  /* 0x000000070f097221 */ /* 0x040fe20000000000 */
[----:B------:R-:W-:Y:S01]  /*02b0*/  FADD R14, R14, R10 ;  /* 0x0000000a0e0e7221 */ /* 0x000fe20000000000 */
[----:B------:R-:W-:Y:S01]  /*02c0*/  FADD R15, R15, R11 ;  /* 0x0000000b0f0f7221 */ /* 0x000fe20000000000 */
[----:B------:R-:W-:Y:S04]  /*02d0*/  STS [R17], R4 ;  /* 0x0000000411007388 */ /* 0x000fe80000000800 */
[----:B------:R-:W-:Y:S04]  /*02e0*/  STS [R17+0x404], R5 ;  /* 0x0004040511007388 */ /* 0x000fe80000000800 */
[----:B------:R-:W-:Y:S04]  /*02f0*/  STS [R17+0x808], R8 ;  /* 0x0008080811007388 */ /* 0x000fe80000000800 */
[----:B------:R1:W-:Y:S04]  /*0300*/  STS [R17+0xc0c], R9 ;  /* 0x000c0c0911007388 */ /* 0x0003e80000000800 */
[----:B------:R-:W-:Y:S04]  /*0310*/  STS [R17+0x200], R16 ;  /* 0x0002001011007388 */ /* 0x000fe80000000800 */
[----:B------:R-:W-:Y:S04]  /*0320*/  STS [R17+0x604], R22 ;  /* 0x0006041611007388 */ /* 0x000fe80000000800 */
[----:B------:R-:W-:Y:S01]  /*0330*/  STS [R17+0xa08], R14 ;  /* 0x000a080e11007388 */ /* 0x000fe20000000800 */
[----:B------:R-:W-:Y:S01]  /*0340*/  SHF.R.U32.HI R6, RZ, 0x4, R0 ;  /* 0x00000004ff067819 */ /* 0x000fe20000011600 */
[----:B------:R-:W-:Y:S01]  /*0350*/  IMAD.SHL.U32 R11, R0, 0x4, RZ ;  /* 0x00000004000b7824 */ /* 0x000fe200078e00ff */
[----:B-1----:R-:W1:Y:S01]  /*0360*/  LDC.64 R8, c[0x0][0x220] ;  /* 0x00008800ff087b82 */ /* 0x002e620000000a00 */
[----:B------:R-:W-:Y:S01]  /*0370*/  STS [R17+0xe0c], R15 ;  /* 0x000e0c0f11007388 */ /* 0x000fe20000000800 */
[----:B------:R-:W-:-:S02]  /*0380*/  LOP3.LUT R6, R6, 0x4, RZ, 0xc0, !PT ;  /* 0x0000000406067812 */ /* 0x000fc400078ec0ff */
[----:B------:R-:W-:-:S03]  /*0390*/  LOP3.LUT R10, R11, 0x1fc, RZ, 0xc0, !PT ;  /* 0x000001fc0b0a7812 */ /* 0x000fc600078ec0ff */
[----:B------:R-:W-:-:S04]  /*03a0*/  VIADD R7, R6, UR4 ;  /* 0x0000000406077c36 */ /* 0x000fc80008000000 */
[----:B------:R-:W-:Y:S01]  /*03b0*/  IMAD R12, R10, 0x4, R7 ;  /* 0x000000040a0c7824 */ /* 0x000fe200078e0207 */
[----:B------:R-:W-:Y:S01]  /*03c0*/  BAR.SYNC.DEFER_BLOCKING 0x0 ;  /* 0x0000000000007b1d */ /* 0x000fe20000010000 */
[----:B------:R-:W-:Y:S02]  /*03d0*/  SHF.R.U32.HI R0, RZ, 0x6, R0 ;  /* 0x00000006ff007819 */ /* 0x000fe40000011600 */
[----:B------:R-:W-:-:S03]  /*03e0*/  LOP3.LUT R11, R11, 0xfc, RZ, 0xc0, !PT ;  /* 0x000000fc0b0b7812 */ /* 0x000fc600078ec0ff */
[----:B------:R-:W-:Y:S04]  /*03f0*/  LDS R4, [R12] ;  /* 0x000000000c047984 */ /* 0x000fe80000000800 */
[----:B------:R-:W-:Y:S04]  /*0400*/  LDS R5, [R12+0x4] ;  /* 0x000004000c057984 */ /* 0x000fe80000000800 */
[----:B------:R-:W-:Y:S04]  /*0410*/  LDS R6, [R12+0x8] ;  /* 0x000008000c067984 */ /* 0x000fe80000000800 */
[----:B------:R-:W2:Y:S01]  /*0420*/  LDS R7, [R12+0xc] ;  /* 0x00000c000c077984 */ /* 0x000ea20000000800 */
[----:B------:R-:W-:-:S02]  /*0430*/  SGXT.U32 R0, R0, 0x1 ;  /* 0x000000010000781a */ /* 0x000fc40000000000 */
[----:B------:R-:W-:Y:S02]  /*0440*/  PRMT R11, R11, 0x6540, R2 ;  /* 0x000065400b0b7816 */ /* 0x000fe40000000002 */
[----:B------:R-:W-:Y:S02]  /*0450*/  LOP3.LUT R2, R10, 0x200, RZ, 0xfc, !PT ;  /* 0x000002000a027812 */ /* 0x000fe400078efcff */
[----:B------:R-:W-:Y:S02]  /*0460*/  LOP3.LUT R0, R3, R0, RZ, 0xfc, !PT ;  /* 0x0000000003007212 */ /* 0x000fe400078efcff */
[----:B------:R-:W-:Y:S02]  /*0470*/  ISETP.GE.AND P0, PT, R11, 0x100, PT ;  /* 0x000001000b00780c */ /* 0x000fe40003f06270 */
[----:B------:R-:W-:Y:S01]  /*0480*/  SHF.R.U32.HI R2, RZ, 0x6, R2 ;  /* 0x00000006ff027819 */ /* 0x000fe20000011602 */
[----:B------:R-:W-:-:S03]  /*0490*/  IMAD R11, R0, 0x100, R11 ;  /* 0x00000100000b7824 */ /* 0x000fc600078e020b */
[----:B------:R-:W-:Y:S01]  /*04a0*/  LOP3.LUT R0, R2, 0xc, RZ, 0xc0, !PT ;  /* 0x0000000c02007812 */ /* 0x000fe200078ec0ff */
[----:B-1----:R-:W-:-:S04]  /*04b0*/  IMAD.WIDE R2, R11, 0x4, R8 ;  /* 0x000000040b027825 */ /* 0x002fc800078e0208 */
[----:B------:R-:W-:-:S04]  /*04c0*/  VIADD R13, R0, UR4 ;  /* 0x00000004000d7c36 */ /* 0x000fc80008000000 */
[----:B------:R-:W-:Y:S01]  /*04d0*/  IMAD R13, R10, 0x4, R13 ;  /* 0x000000040a0d7824 */ /* 0x000fe200078e020d */
[----:B--2---:R1:W-:Y:S01]  /*04e0*/  @!P0 STG.E.128 desc[UR6][R2.64], R4 ;  /* 0x0000000402008986 */ /* 0x0043e2000c101d06 */
[----:B------:R-:W-:Y:S05]  /*04f0*/  @P0 EXIT ;  /* 0x000000000000094d */ /* 0x000fea0003800000 */
[----:B-1----:R-:W-:Y:S01]  /*0500*/  LDS R4, [R13+0x800] ;  /* 0x000800000d047984 */ /* 0x002fe20000000800 */
[----:B------:R-:W-:-:S03]  /*0510*/  VIADD R11, R11, 0x200 ;  /* 0x000002000b0b7836 */ /* 0x000fc60000000000 */
[----:B------:R-:W-:Y:S01]  /*0520*/  LDS R5, [R13+0x804] ;  /* 0x000804000d057984 */ /* 0x000fe20000000800 */
[----:B------:R-:W-:-:S03]  /*0530*/  IMAD.WIDE R8, R11, 0x4, R8 ;  /* 0x000000040b087825 */ /* 0x000fc600078e0208 */
[----:B------:R-:W-:Y:S04]  /*0540*/  LDS R6, [R13+0x808] ;  /* 0x000808000d067984 */ /* 0x000fe80000000800 */
[----:B------:R-:W0:Y:S04]  /*0550*/  LDS R7, [R13+0x80c] ;  /* 0x00080c000d077984 */ /* 0x000e280000000800 */
[----:B0-----:R-:W-:Y:S01]  /*0560*/  STG.E.128 desc[UR6][R8.64], R4 ;  /* 0x0000000408007986 */ /* 0x001fe2000c101d06 */
[----:B------:R-:W-:Y:S05]  /*0570*/  EXIT ;  /* 0x000000000000794d */ /* 0x000fea0003800000 */
.L_x_0:
[----:B------:R-:W-:-:S00]  /*0580*/  BRA `(.L_x_0) ;  /* 0xfffffffc00fc7947 */ /* 0x000fc0000383ffff */
[----:B------:R-:W-:-:S00]  /*0590*/  NOP ;  /* 0x0000000000007918 */ /* 0x000fc00000000000 */
        /* <DEDUP_REMOVED lines=14> */
.L_x_1:


//--------------------- .nv.shared.triton_poi_fused_convolution_35 --------------------------
	.section	.nv.shared.triton_poi_fused_convolution_35,"aw",@nobits
	.sectionflags	@""
	.align	16
	.zero		1024


//--------------------- .nv.constant0.triton_poi_fused_convolution_35 --------------------------
	.section	.nv.constant0.triton_poi_fused_convolution_35,"a",@progbits
	.sectionflags	@""
	.align	4
.nv.constant0.triton_poi_fused_convolution_35:
	.zero		560
